//
// Generated by NVIDIA NVVM Compiler
//
// Compiler Build ID: CL-36424714
// Cuda compilation tools, release 13.0, V13.0.88
// Based on NVVM 20.0.0
//

.version 9.0
.target sm_100
.address_size 64

	// .globl	_Z13white_balancePiS_iidd

.visible .entry _Z13white_balancePiS_iidd(
	.param .u64 .ptr .align 1 _Z13white_balancePiS_iidd_param_0,
	.param .u64 .ptr .align 1 _Z13white_balancePiS_iidd_param_1,
	.param .u32 _Z13white_balancePiS_iidd_param_2,
	.param .u32 _Z13white_balancePiS_iidd_param_3,
	.param .f64 _Z13white_balancePiS_iidd_param_4,
	.param .f64 _Z13white_balancePiS_iidd_param_5
)
{
	.reg .pred 	%p<8>;
	.reg .b32 	%r<21>;
	.reg .b64 	%rd<12>;
	.reg .b64 	%fd<7>;

	ld.param.u64 	%rd1, [_Z13white_balancePiS_iidd_param_0];
	ld.param.u64 	%rd2, [_Z13white_balancePiS_iidd_param_1];
	ld.param.u32 	%r6, [_Z13white_balancePiS_iidd_param_2];
	ld.param.u32 	%r7, [_Z13white_balancePiS_iidd_param_3];
	ld.param.f64 	%fd3, [_Z13white_balancePiS_iidd_param_4];
	ld.param.f64 	%fd4, [_Z13white_balancePiS_iidd_param_5];
	mov.u32 	%r9, %ntid.y;
	mov.u32 	%r10, %ctaid.y;
	mov.u32 	%r11, %tid.y;
	mad.lo.s32 	%r12, %r9, %r10, %r11;
	mov.u32 	%r13, %ntid.x;
	mov.u32 	%r14, %ctaid.x;
	mov.u32 	%r15, %tid.x;
	mad.lo.s32 	%r2, %r13, %r14, %r15;
	mul.f64 	%fd5, %fd3, 0d4008000000000000;
	div.rn.f64 	%fd1, %fd4, %fd5;
	setp.gt.s32 	%p1, %r2, %r6;
	setp.lt.s32 	%p2, %r2, 0;
	setp.gt.s32 	%p3, %r12, %r7;
	or.pred  	%p4, %p1, %p3;
	or.pred  	%p5, %p4, %p2;
	@%p5 bra 	$L__BB0_5;
	cvta.to.global.u64 	%rd3, %rd1;
	mul.lo.s32 	%r3, %r6, %r12;
	cvt.s64.s32 	%rd4, %r3;
	cvt.u64.u32 	%rd5, %r2;
	add.s64 	%rd6, %rd4, %rd5;
	shl.b64 	%rd7, %rd6, 2;
	add.s64 	%rd8, %rd3, %rd7;
	ld.global.u32 	%r17, [%rd8];
	cvt.rn.f64.s32 	%fd6, %r17;
	mul.f64 	%fd2, %fd1, %fd6;
	setp.gt.f64 	%p6, %fd2, 0d406FE00000000000;
	mov.b32 	%r20, 255;
	@%p6 bra 	$L__BB0_4;
	setp.lt.f64 	%p7, %fd2, 0d0000000000000000;
	mov.b32 	%r20, 0;
	@%p7 bra 	$L__BB0_4;
	cvt.rzi.s32.f64 	%r20, %fd2;
$L__BB0_4:
	add.s32 	%r19, %r3, %r2;
	cvta.to.global.u64 	%rd9, %rd2;
	mul.wide.s32 	%rd10, %r19, 4;
	add.s64 	%rd11, %rd9, %rd10;
	st.global.u32 	[%rd11], %r20;
$L__BB0_5:
	ret;

}


// ===== COMPILED SASS (sm_100) =====

	.target	sm_100

	.elftype	@"ET_EXEC"


//--------------------- .note.nv.tkinfo           --------------------------
	.section	.note.nv.tkinfo,"",@"SHT_NOTE"
	.sectionflags	@"SHF_NOTE_NV_TKINFO"
	.tkinfo
        /*0018*/ 	.word	0x00000002
        /*0030*/ 	.string	""
        /*0030*/ 	.string	"ptxas"
        /*0030*/ 	.string	"Cuda compilation tools, release 13.0, V13.0.88"
        /*0030*/ 	.string	"Build cuda_13.0.r13.0/compiler.36424714_0"
        /*0030*/ 	.string	"-arch sm_100 -m 64 "



//--------------------- .note.nv.cuinfo           --------------------------
	.section	.note.nv.cuinfo,"",@"SHT_NOTE"
	.sectionflags	@"SHF_NOTE_NV_CUINFO"
        /*0018*/ 	.short	0x0002
        /*001a*/ 	.short	0x0064
        /*001c*/ 	.short	0x0082
	.zero		2


//--------------------- .nv.info                  --------------------------
	.section	.nv.info,"",@"SHT_CUDA_INFO"
	.align	4


	//----- nvinfo : EIATTR_REGCOUNT
	.align		4
        /*0000*/ 	.byte	0x04, 0x2f
        /*0002*/ 	.short	(.L_1 - .L_0)
	.align		4
.L_0:
        /*0004*/ 	.word	index@(_Z13white_balancePiS_iidd)
        /*0008*/ 	.word	0x0000001a


	//----- nvinfo : EIATTR_FRAME_SIZE
	.align		4
.L_1:
        /*000c*/ 	.byte	0x04, 0x11
        /*000e*/ 	.short	(.L_3 - .L_2)
	.align		4
.L_2:
        /*0010*/ 	.word	index@($__internal_0_$__cuda_sm20_div_rn_f64_full)
        /*0014*/ 	.word	0x00000000


	//----- nvinfo : EIATTR_FRAME_SIZE
	.align		4
.L_3:
        /*0018*/ 	.byte	0x04, 0x11
        /*001a*/ 	.short	(.L_5 - .L_4)
	.align		4
.L_4:
        /*001c*/ 	.word	index@(_Z13white_balancePiS_iidd)
        /*0020*/ 	.word	0x00000000


	//----- nvinfo : EIATTR_MIN_STACK_SIZE
	.align		4
.L_5:
        /*0024*/ 	.byte	0x04, 0x12
        /*0026*/ 	.short	(.L_7 - .L_6)
	.align		4
.L_6:
        /*0028*/ 	.word	index@(_Z13white_balancePiS_iidd)
        /*002c*/ 	.word	0x00000000
.L_7:


//--------------------- .nv.compat                --------------------------
	.section	.nv.compat,"",@"SHT_CUDA_COMPAT_INFO"
	.align	4
        /*0000*/ 	.byte	0x02, 0x09, 0x00, 0x00, 0x02, 0x02, 0x01, 0x00, 0x02, 0x05, 0x05, 0x00, 0x03, 0x07, 0x01, 0x01
        /*0010*/ 	.byte	0x02, 0x03, 0x00, 0x00, 0x02, 0x06, 0x01, 0x00, 0x04, 0x0b, 0x08, 0x00, 0x01, 0x00, 0x00, 0x00
        /*0020*/ 	.byte	0x00, 0x00, 0x00, 0x00


//--------------------- .nv.info._Z13white_balancePiS_iidd --------------------------
	.section	.nv.info._Z13white_balancePiS_iidd,"",@"SHT_CUDA_INFO"
	.sectionflags	@""
	.align	4


	//----- nvinfo : EIATTR_CUDA_API_VERSION
	.align		4
        /*0000*/ 	.byte	0x04, 0x37
        /*0002*/ 	.short	(.L_9 - .L_8)
.L_8:
        /*0004*/ 	.word	0x00000082


	//----- nvinfo : EIATTR_KPARAM_INFO
	.align		4
.L_9:
        /*0008*/ 	.byte	0x04, 0x17
        /*000a*/ 	.short	(.L_11 - .L_10)
.L_10:
        /*000c*/ 	.word	0x00000000
        /*0010*/ 	.short	0x0005
        /*0012*/ 	.short	0x0020
        /*0014*/ 	.byte	0x00, 0xf0, 0x21, 0x00


	//----- nvinfo : EIATTR_KPARAM_INFO
	.align		4
.L_11:
        /*0018*/ 	.byte	0x04, 0x17
        /*001a*/ 	.short	(.L_13 - .L_12)
.L_12:
        /*001c*/ 	.word	0x00000000
        /*0020*/ 	.short	0x0004
        /*0022*/ 	.short	0x0018
        /*0024*/ 	.byte	0x00, 0xf0, 0x21, 0x00


	//----- nvinfo : EIATTR_KPARAM_INFO
	.align		4
.L_13:
        /*0028*/ 	.byte	0x04, 0x17
        /*002a*/ 	.short	(.L_15 - .L_14)
.L_14:
        /*002c*/ 	.word	0x00000000
        /*0030*/ 	.short	0x0003
        /*0032*/ 	.short	0x0014
        /*0034*/ 	.byte	0x00, 0xf0, 0x11, 0x00


	//----- nvinfo : EIATTR_KPARAM_INFO
	.align		4
.L_15:
        /*0038*/ 	.byte	0x04, 0x17
        /*003a*/ 	.short	(.L_17 - .L_16)
.L_16:
        /*003c*/ 	.word	0x00000000
        /*0040*/ 	.short	0x0002
        /*0042*/ 	.short	0x0010
        /*0044*/ 	.byte	0x00, 0xf0, 0x11, 0x00


	//----- nvinfo : EIATTR_KPARAM_INFO
	.align		4
.L_17:
        /*0048*/ 	.byte	0x04, 0x17
        /*004a*/ 	.short	(.L_19 - .L_18)
.L_18:
        /*004c*/ 	.word	0x00000000
        /*0050*/ 	.short	0x0001
        /*0052*/ 	.short	0x0008
        /*0054*/ 	.byte	0x00, 0xf5, 0x21, 0x00


	//----- nvinfo : EIATTR_KPARAM_INFO
	.align		4
.L_19:
        /*0058*/ 	.byte	0x04, 0x17
        /*005a*/ 	.short	(.L_21 - .L_20)
.L_20:
        /*005c*/ 	.word	0x00000000
        /*0060*/ 	.short	0x0000
        /*0062*/ 	.short	0x0000
        /*0064*/ 	.byte	0x00, 0xf5, 0x21, 0x00


	//----- nvinfo : EIATTR_SPARSE_MMA_MASK
	.align		4
.L_21:
        /*0068*/ 	.byte	0x03, 0x50
        /*006a*/ 	.short	0x0000


	//----- nvinfo : EIATTR_MAXREG_COUNT
	.align		4
        /*006c*/ 	.byte	0x03, 0x1b
        /*006e*/ 	.short	0x00ff


	//----- nvinfo : EIATTR_MERCURY_ISA_VERSION
	.align		4
        /*0070*/ 	.byte	0x03, 0x5f
        /*0072*/ 	.short	0x0101


	//----- nvinfo : EIATTR_VRC_CTA_INIT_COUNT
	.align		4
        /*0074*/ 	.byte	0x02, 0x4a
	.zero		1
	.zero		1


	//----- nvinfo : EIATTR_EXIT_INSTR_OFFSETS
	.align		4
        /*0078*/ 	.byte	0x04, 0x1c
        /*007a*/ 	.short	(.L_23 - .L_22)


	//   ....[0]....
.L_22:
        /*007c*/ 	.word	0x00000210


	//   ....[1]....
        /*0080*/ 	.word	0x00000380


	//----- nvinfo : EIATTR_CRS_STACK_SIZE
	.align		4
.L_23:
        /*0084*/ 	.byte	0x04, 0x1e
        /*0086*/ 	.short	(.L_25 - .L_24)
.L_24:
        /*0088*/ 	.word	0x00000000


	//----- nvinfo : EIATTR_CBANK_PARAM_SIZE
	.align		4
.L_25:
        /*008c*/ 	.byte	0x03, 0x19
        /*008e*/ 	.short	0x0028


	//----- nvinfo : EIATTR_PARAM_CBANK
	.align		4
        /*0090*/ 	.byte	0x04, 0x0a
        /*0092*/ 	.short	(.L_27 - .L_26)
	.align		4
.L_26:
        /*0094*/ 	.word	index@(.nv.constant0._Z13white_balancePiS_iidd)
        /*0098*/ 	.short	0x0380
        /*009a*/ 	.short	0x0028


	//----- nvinfo : EIATTR_SW_WAR
	.align		4
.L_27:
        /*009c*/ 	.byte	0x04, 0x36
        /*009e*/ 	.short	(.L_29 - .L_28)
.L_28:
        /*00a0*/ 	.word	0x00000008
.L_29:


//--------------------- .nv.callgraph             --------------------------
	.section	.nv.callgraph,"",@"SHT_CUDA_CALLGRAPH"
	.align	4
	.sectionentsize	8
	.align		4
        /*0000*/ 	.word	0x00000000
	.align		4
        /*0004*/ 	.word	0xffffffff
	.align		4
        /*0008*/ 	.word	0x00000000
	.align		4
        /*000c*/ 	.word	0xfffffffe
	.align		4
        /*0010*/ 	.word	0x00000000
	.align		4
        /*0014*/ 	.word	0xfffffffd
	.align		4
        /*0018*/ 	.word	0x00000000
	.align		4
        /*001c*/ 	.word	0xfffffffc


//--------------------- .text._Z13white_balancePiS_iidd --------------------------
	.section	.text._Z13white_balancePiS_iidd,"ax",@progbits
	.align	128
        .global         _Z13white_balancePiS_iidd
        .type           _Z13white_balancePiS_iidd,@function
        .size           _Z13white_balancePiS_iidd,(.L_x_9 - _Z13white_balancePiS_iidd)
        .other          _Z13white_balancePiS_iidd,@"STO_CUDA_ENTRY STV_DEFAULT"
_Z13white_balancePiS_iidd:
.text._Z13white_balancePiS_iidd:
[----:B------:R-:W-:Y:S08]  /*0000*/  LDC R1, c[0x0][0x37c] ;  /* 0x0000df00ff017b82 */ /* 0x000ff00000000800 */
[----:B------:R-:W0:Y:S01]  /*0010*/  LDC.64 R6, c[0x0][0x398] ;  /* 0x0000e600ff067b82 */ /* 0x000e220000000a00 */
[----:B------:R-:W-:Y:S01]  /*0020*/  IMAD.MOV.U32 R2, RZ, RZ, 0x1 ;  /* 0x00000001ff027424 */ /* 0x000fe200078e00ff */
[----:B------:R-:W1:Y:S01]  /*0030*/  LDCU.64 UR4, c[0x0][0x3a0] ;  /* 0x00007400ff0477ac */ /* 0x000e620008000a00 */
[----:B------:R-:W2:Y:S01]  /*0040*/  S2R R10, SR_CTAID.Y ;  /* 0x00000000000a7919 */ /* 0x000ea20000002600 */
[----:B------:R-:W2:Y:S04]  /*0050*/  S2R R11, SR_TID.Y ;  /* 0x00000000000b7919 */ /* 0x000ea80000002200 */
[----:B------:R-:W3:Y:S01]  /*0060*/  LDC R12, c[0x0][0x3a4] ;  /* 0x0000e900ff0c7b82 */ /* 0x000ee20000000800 */
[----:B------:R-:W4:Y:S01]  /*0070*/  S2R R0, SR_CTAID.X ;  /* 0x0000000000007919 */ /* 0x000f220000002500 */
[----:B------:R-:W4:Y:S01]  /*0080*/  S2R R13, SR_TID.X ;  /* 0x00000000000d7919 */ /* 0x000f220000002100 */
[----:B0-----:R-:W-:-:S06]  /*0090*/  DMUL R6, R6, 3 ;  /* 0x4008000006067828 */ /* 0x001fcc0000000000 */
[----:B------:R-:W0:Y:S01]  /*00a0*/  MUFU.RCP64H R3, R7 ;  /* 0x0000000700037308 */ /* 0x000e220000001800 */
[----:B---3--:R-:W-:Y:S01]  /*00b0*/  FSETP.GEU.AND P1, PT, |R12|, 6.5827683646048100446e-37, PT ;  /* 0x036000000c00780b */ /* 0x008fe20003f2e200 */
[----:B0-----:R-:W-:-:S08]  /*00c0*/  DFMA R4, -R6, R2, 1 ;  /* 0x3ff000000604742b */ /* 0x001fd00000000102 */
[----:B------:R-:W-:-:S08]  /*00d0*/  DFMA R4, R4, R4, R4 ;  /* 0x000000040404722b */ /* 0x000fd00000000004 */
[----:B------:R-:W-:-:S08]  /*00e0*/  DFMA R4, R2, R4, R2 ;  /* 0x000000040204722b */ /* 0x000fd00000000002 */
[----:B------:R-:W-:-:S08]  /*00f0*/  DFMA R2, -R6, R4, 1 ;  /* 0x3ff000000602742b */ /* 0x000fd00000000104 */
[----:B------:R-:W-:-:S08]  /*0100*/  DFMA R2, R4, R2, R4 ;  /* 0x000000020402722b */ /* 0x000fd00000000004 */
[----:B-1----:R-:W-:-:S08]  /*0110*/  DMUL R4, R2, UR4 ;  /* 0x0000000402047c28 */ /* 0x002fd00008000000 */
[----:B------:R-:W-:Y:S01]  /*0120*/  DFMA R8, -R6, R4, UR4 ;  /* 0x0000000406087e2b */ /* 0x000fe20008000104 */
[----:B------:R-:W2:Y:S01]  /*0130*/  LDCU UR4, c[0x0][0x364] ;  /* 0x00006c80ff0477ac */ /* 0x000ea20008000800 */
[----:B------:R-:W4:Y:S06]  /*0140*/  LDCU UR5, c[0x0][0x360] ;  /* 0x00006c00ff0577ac */ /* 0x000f2c0008000800 */
[----:B------:R-:W-:-:S10]  /*0150*/  DFMA R2, R2, R8, R4 ;  /* 0x000000080202722b */ /* 0x000fd40000000004 */
[----:B------:R-:W-:Y:S01]  /*0160*/  FFMA R4, RZ, R7, R3 ;  /* 0x00000007ff047223 */ /* 0x000fe20000000003 */
[----:B--2---:R-:W-:-:S04]  /*0170*/  IMAD R10, R10, UR4, R11 ;  /* 0x000000040a0a7c24 */ /* 0x004fc8000f8e020b */
[----:B------:R-:W-:Y:S01]  /*0180*/  FSETP.GT.AND P0, PT, |R4|, 1.469367938527859385e-39, PT ;  /* 0x001000000400780b */ /* 0x000fe20003f04200 */
[----:B----4-:R-:W-:-:S12]  /*0190*/  IMAD R0, R0, UR5, R13 ;  /* 0x0000000500007c24 */ /* 0x010fd8000f8e020d */
[----:B------:R-:W-:Y:S05]  /*01a0*/  @P0 BRA P1, `(.L_x_0) ;  /* 0x0000000000080947 */ /* 0x000fea0000800000 */
[----:B------:R-:W-:-:S07]  /*01b0*/  MOV R12, 0x1d0 ;  /* 0x000001d0000c7802 */ /* 0x000fce0000000f00 */
[----:B------:R-:W-:Y:S05]  /*01c0*/  CALL.REL.NOINC `($__internal_0_$__cuda_sm20_div_rn_f64_full) ;  /* 0x0000000000707944 */ /* 0x000fea0003c00000 */
.L_x_0:
[----:B------:R-:W0:Y:S02]  /*01d0*/  LDCU.64 UR4, c[0x0][0x390] ;  /* 0x00007200ff0477ac */ /* 0x000e240008000a00 */
[----:B0-----:R-:W-:-:S04]  /*01e0*/  ISETP.GT.AND P0, PT, R10, UR5, PT ;  /* 0x000000050a007c0c */ /* 0x001fc8000bf04270 */
[----:B------:R-:W-:-:S04]  /*01f0*/  ISETP.GT.OR P0, PT, R0, UR4, P0 ;  /* 0x0000000400007c0c */ /* 0x000fc80008704670 */
[----:B------:R-:W-:-:S13]  /*0200*/  ISETP.LT.OR P0, PT, R0, RZ, P0 ;  /* 0x000000ff0000720c */ /* 0x000fda0000701670 */
[----:B------:R-:W-:Y:S05]  /*0210*/  @P0 EXIT ;  /* 0x000000000000094d */ /* 0x000fea0003800000 */
[----:B------:R-:W0:Y:S01]  /*0220*/  LDCU.64 UR6, c[0x0][0x380] ;  /* 0x00007000ff0677ac */ /* 0x000e220008000a00 */
[----:B------:R-:W-:Y:S01]  /*0230*/  IMAD R11, R10, UR4, RZ ;  /* 0x000000040a0b7c24 */ /* 0x000fe2000f8e02ff */
[----:B------:R-:W1:Y:S01]  /*0240*/  LDC.64 R8, c[0x0][0x388] ;  /* 0x0000e200ff087b82 */ /* 0x000e620000000a00 */
[----:B------:R-:W2:Y:S03]  /*0250*/  LDCU.64 UR4, c[0x0][0x358] ;  /* 0x00006b00ff0477ac */ /* 0x000ea60008000a00 */
[----:B------:R-:W-:-:S04]  /*0260*/  IADD3 R4, P0, PT, R0, R11, RZ ;  /* 0x0000000b00047210 */ /* 0x000fc80007f1e0ff */
[----:B------:R-:W-:Y:S02]  /*0270*/  LEA.HI.X.SX32 R5, R11, RZ, 0x1, P0 ;  /* 0x000000ff0b057211 */ /* 0x000fe400000f0eff */
[----:B0-----:R-:W-:-:S04]  /*0280*/  LEA R6, P0, R4, UR6, 0x2 ;  /* 0x0000000604067c11 */ /* 0x001fc8000f8010ff */
[----:B------:R-:W-:-:S05]  /*0290*/  LEA.HI.X R7, R4, UR7, R5, 0x2, P0 ;  /* 0x0000000704077c11 */ /* 0x000fca00080f1405 */
[----:B--2---:R-:W2:Y:S01]  /*02a0*/  LDG.E R6, desc[UR4][R6.64] ;  /* 0x0000000406067981 */ /* 0x004ea2000c1e1900 */
[----:B------:R-:W-:Y:S01]  /*02b0*/  BSSY.RECONVERGENT B0, `(.L_x_1) ;  /* 0x000000b000007945 */ /* 0x000fe20003800200 */
[----:B--2---:R-:W0:Y:S02]  /*02c0*/  I2F.F64 R4, R6 ;  /* 0x0000000600047312 */ /* 0x004e240000201c00 */
[----:B0-----:R-:W-:Y:S01]  /*02d0*/  DMUL R4, R4, R2 ;  /* 0x0000000204047228 */ /* 0x001fe20000000000 */
[----:B------:R-:W-:-:S04]  /*02e0*/  IMAD.IADD R3, R0, 0x1, R11 ;  /* 0x0000000100037824 */ /* 0x000fc800078e020b */
[----:B-1----:R-:W-:-:S03]  /*02f0*/  IMAD.WIDE R2, R3, 0x4, R8 ;  /* 0x0000000403027825 */ /* 0x002fc600078e0208 */
[----:B------:R-:W-:Y:S01]  /*0300*/  DSETP.GT.AND P0, PT, R4, 255, PT ;  /* 0x406fe0000400742a */ /* 0x000fe20003f04000 */
[----:B------:R-:W-:-:S13]  /*0310*/  IMAD.MOV.U32 R9, RZ, RZ, 0xff ;  /* 0x000000ffff097424 */ /* 0x000fda00078e00ff */
[----:B------:R-:W-:Y:S05]  /*0320*/  @P0 BRA `(.L_x_2) ;  /* 0x00000000000c0947 */ /* 0x000fea0003800000 */
[----:B------:R-:W-:Y:S01]  /*0330*/  DSETP.GEU.AND P0, PT, R4, RZ, PT ;  /* 0x000000ff0400722a */ /* 0x000fe20003f0e000 */
[----:B------:R-:W-:-:S13]  /*0340*/  IMAD.MOV.U32 R9, RZ, RZ, RZ ;  /* 0x000000ffff097224 */ /* 0x000fda00078e00ff */
[----:B------:R0:W1:Y:S02]  /*0350*/  @P0 F2I.F64.TRUNC R9, R4 ;  /* 0x0000000400090311 */ /* 0x000064000030d100 */
.L_x_2:
[----:B------:R-:W-:Y:S05]  /*0360*/  BSYNC.RECONVERGENT B0 ;  /* 0x0000000000007941 */ /* 0x000fea0003800200 */
.L_x_1:
[----:B-1----:R-:W-:Y:S01]  /*0370*/  STG.E desc[UR4][R2.64], R9 ;  /* 0x0000000902007986 */ /* 0x002fe2000c101904 */
[----:B------:R-:W-:Y:S05]  /*0380*/  EXIT ;  /* 0x000000000000794d */ /* 0x000fea0003800000 */
        .weak           $__internal_0_$__cuda_sm20_div_rn_f64_full
        .type           $__internal_0_$__cuda_sm20_div_rn_f64_full,@function
        .size           $__internal_0_$__cuda_sm20_div_rn_f64_full,(.L_x_9 - $__internal_0_$__cuda_sm20_div_rn_f64_full)
$__internal_0_$__cuda_sm20_div_rn_f64_full:
[C---:B------:R-:W-:Y:S01]  /*0390*/  FSETP.GEU.AND P0, PT, |R7|.reuse, 1.469367938527859385e-39, PT ;  /* 0x001000000700780b */ /* 0x040fe20003f0e200 */
[--C-:B------:R-:W-:Y:S01]  /*03a0*/  IMAD.MOV.U32 R8, RZ, RZ, R6.reuse ;  /* 0x000000ffff087224 */ /* 0x100fe200078e0006 */
[C---:B------:R-:W-:Y:S01]  /*03b0*/  LOP3.LUT R2, R7.reuse, 0x800fffff, RZ, 0xc0, !PT ;  /* 0x800fffff07027812 */ /* 0x040fe200078ec0ff */
[----:B------:R-:W-:Y:S01]  /*03c0*/  IMAD.MOV.U32 R9, RZ, RZ, R7 ;  /* 0x000000ffff097224 */ /* 0x000fe200078e0007 */
[----:B------:R-:W0:Y:S01]  /*03d0*/  LDC.64 R4, c[0x0][0x3a0] ;  /* 0x0000e800ff047b82 */ /* 0x000e220000000a00 */
[----:B------:R-:W-:Y:S01]  /*03e0*/  IMAD.MOV.U32 R14, RZ, RZ, 0x1 ;  /* 0x00000001ff0e7424 */ /* 0x000fe200078e00ff */
[----:B------:R-:W-:Y:S01]  /*03f0*/  LOP3.LUT R3, R2, 0x3ff00000, RZ, 0xfc, !PT ;  /* 0x3ff0000002037812 */ /* 0x000fe200078efcff */
[----:B------:R-:W-:Y:S01]  /*0400*/  IMAD.MOV.U32 R2, RZ, RZ, R6 ;  /* 0x000000ffff027224 */ /* 0x000fe200078e0006 */
[----:B------:R-:W-:Y:S01]  /*0410*/  LOP3.LUT R18, R7, 0x7ff00000, RZ, 0xc0, !PT ;  /* 0x7ff0000007127812 */ /* 0x000fe200078ec0ff */
[----:B------:R-:W-:-:S04]  /*0420*/  IMAD.MOV.U32 R11, RZ, RZ, 0x1ca00000 ;  /* 0x1ca00000ff0b7424 */ /* 0x000fc800078e00ff */
[----:B------:R-:W-:-:S06]  /*0430*/  @!P0 DMUL R2, R8, 8.98846567431157953865e+307 ;  /* 0x7fe0000008028828 */ /* 0x000fcc0000000000 */
[----:B------:R-:W1:Y:S01]  /*0440*/  MUFU.RCP64H R15, R3 ;  /* 0x00000003000f7308 */ /* 0x000e620000001800 */
[----:B0-----:R-:W-:-:S04]  /*0450*/  LOP3.LUT R13, R5, 0x7ff00000, RZ, 0xc0, !PT ;  /* 0x7ff00000050d7812 */ /* 0x001fc800078ec0ff */
[----:B------:R-:W-:Y:S01]  /*0460*/  ISETP.GE.U32.AND P1, PT, R13, R18, PT ;  /* 0x000000120d00720c */ /* 0x000fe20003f26070 */
[----:B------:R-:W-:Y:S01]  /*0470*/  IMAD.MOV.U32 R20, RZ, RZ, R13 ;  /* 0x000000ffff147224 */ /* 0x000fe200078e000d */
[----:B-1----:R-:W-:Y:S02]  /*0480*/  DFMA R16, R14, -R2, 1 ;  /* 0x3ff000000e10742b */ /* 0x002fe40000000802 */
[----:B------:R-:W-:Y:S02]  /*0490*/  SEL R6, R11, 0x63400000, !P1 ;  /* 0x634000000b067807 */ /* 0x000fe40004800000 */
[----:B------:R-:W-:Y:S02]  /*04a0*/  FSETP.GEU.AND P1, PT, |R5|, 1.469367938527859385e-39, PT ;  /* 0x001000000500780b */ /* 0x000fe40003f2e200 */
[----:B------:R-:W-:Y:S01]  /*04b0*/  LOP3.LUT R7, R6, 0x800fffff, R5, 0xf8, !PT ;  /* 0x800fffff06077812 */ /* 0x000fe200078ef805 */
[----:B------:R-:W-:Y:S01]  /*04c0*/  IMAD.MOV.U32 R6, RZ, RZ, R4 ;  /* 0x000000ffff067224 */ /* 0x000fe200078e0004 */
[----:B------:R-:W-:-:S08]  /*04d0*/  DFMA R16, R16, R16, R16 ;  /* 0x000000101010722b */ /* 0x000fd00000000010 */
[----:B------:R-:W-:-:S08]  /*04e0*/  DFMA R14, R14, R16, R14 ;  /* 0x000000100e0e722b */ /* 0x000fd0000000000e */
[----:B------:R-:W-:-:S08]  /*04f0*/  DFMA R16, R14, -R2, 1 ;  /* 0x3ff000000e10742b */ /* 0x000fd00000000802 */
[----:B------:R-:W-:Y:S01]  /*0500*/  DFMA R14, R14, R16, R14 ;  /* 0x000000100e0e722b */ /* 0x000fe2000000000e */
[----:B------:R-:W-:Y:S10]  /*0510*/  @P1 BRA `(.L_x_3) ;  /* 0x0000000000201947 */ /* 0x000ff40003800000 */
[----:B------:R-:W-:-:S04]  /*0520*/  LOP3.LUT R16, R9, 0x7ff00000, RZ, 0xc0, !PT ;  /* 0x7ff0000009107812 */ /* 0x000fc800078ec0ff */
[----:B------:R-:W-:-:S04]  /*0530*/  ISETP.GE.U32.AND P1, PT, R13, R16, PT ;  /* 0x000000100d00720c */ /* 0x000fc80003f26070 */
[----:B------:R-:W-:-:S04]  /*0540*/  SEL R16, R11, 0x63400000, !P1 ;  /* 0x634000000b107807 */ /* 0x000fc80004800000 */
[----:B------:R-:W-:-:S04]  /*0550*/  LOP3.LUT R16, R16, 0x80000000, R5, 0xf8, !PT ;  /* 0x8000000010107812 */ /* 0x000fc800078ef805 */
[----:B------:R-:W-:Y:S01]  /*0560*/  LOP3.LUT R17, R16, 0x100000, RZ, 0xfc, !PT ;  /* 0x0010000010117812 */ /* 0x000fe200078efcff */
[----:B------:R-:W-:-:S06]  /*0570*/  IMAD.MOV.U32 R16, RZ, RZ, RZ ;  /* 0x000000ffff107224 */ /* 0x000fcc00078e00ff */
[----:B------:R-:W-:-:S10]  /*0580*/  DFMA R6, R6, 2, -R16 ;  /* 0x400000000606782b */ /* 0x000fd40000000810 */
[----:B------:R-:W-:-:S07]  /*0590*/  LOP3.LUT R20, R7, 0x7ff00000, RZ, 0xc0, !PT ;  /* 0x7ff0000007147812 */ /* 0x000fce00078ec0ff */
.L_x_3:
[----:B------:R-:W-:Y:S01]  /*05a0*/  IMAD.MOV.U32 R21, RZ, RZ, R18 ;  /* 0x000000ffff157224 */ /* 0x000fe200078e0012 */
[----:B------:R-:W-:Y:S01]  /*05b0*/  @!P0 LOP3.LUT R21, R3, 0x7ff00000, RZ, 0xc0, !PT ;  /* 0x7ff0000003158812 */ /* 0x000fe200078ec0ff */
[----:B------:R-:W-:Y:S01]  /*05c0*/  VIADD R22, R20, 0xffffffff ;  /* 0xffffffff14167836 */ /* 0x000fe20000000000 */
[----:B------:R-:W-:-:S03]  /*05d0*/  DMUL R16, R14, R6 ;  /* 0x000000060e107228 */ /* 0x000fc60000000000 */
[----:B------:R-:W-:Y:S01]  /*05e0*/  VIADD R23, R21, 0xffffffff ;  /* 0xffffffff15177836 */ /* 0x000fe20000000000 */
[----:B------:R-:W-:-:S04]  /*05f0*/  ISETP.GT.U32.AND P0, PT, R22, 0x7feffffe, PT ;  /* 0x7feffffe1600780c */ /* 0x000fc80003f04070 */
[----:B------:R-:W-:Y:S01]  /*0600*/  ISETP.GT.U32.OR P0, PT, R23, 0x7feffffe, P0 ;  /* 0x7feffffe1700780c */ /* 0x000fe20000704470 */
[----:B------:R-:W-:-:S08]  /*0610*/  DFMA R18, R16, -R2, R6 ;  /* 0x800000021012722b */ /* 0x000fd00000000006 */
[----:B------:R-:W-:-:S04]  /*0620*/  DFMA R14, R14, R18, R16 ;  /* 0x000000120e0e722b */ /* 0x000fc80000000010 */
[----:B------:R-:W-:Y:S07]  /*0630*/  @P0 BRA `(.L_x_4) ;  /* 0x00000000006c0947 */ /* 0x000fee0003800000 */
[----:B------:R-:W-:-:S04]  /*0640*/  LOP3.LUT R16, R9, 0x7ff00000, RZ, 0xc0, !PT ;  /* 0x7ff0000009107812 */ /* 0x000fc800078ec0ff */
[CC--:B------:R-:W-:Y:S02]  /*0650*/  VIADDMNMX R4, R13.reuse, -R16.reuse, 0xb9600000, !PT ;  /* 0xb96000000d047446 */ /* 0x0c0fe40007800910 */
[----:B------:R-:W-:Y:S02]  /*0660*/  ISETP.GE.U32.AND P0, PT, R13, R16, PT ;  /* 0x000000100d00720c */ /* 0x000fe40003f06070 */
[----:B------:R-:W-:Y:S02]  /*0670*/  VIMNMX R4, PT, PT, R4, 0x46a00000, PT ;  /* 0x46a0000004047848 */ /* 0x000fe40003fe0100 */
[----:B------:R-:W-:-:S05]  /*0680*/  SEL R11, R11, 0x63400000, !P0 ;  /* 0x634000000b0b7807 */ /* 0x000fca0004000000 */
[----:B------:R-:W-:Y:S02]  /*0690*/  IMAD.IADD R11, R4, 0x1, -R11 ;  /* 0x00000001040b7824 */ /* 0x000fe400078e0a0b */
[----:B------:R-:W-:Y:S02]  /*06a0*/  IMAD.MOV.U32 R4, RZ, RZ, RZ ;  /* 0x000000ffff047224 */ /* 0x000fe400078e00ff */
[----:B------:R-:W-:-:S06]  /*06b0*/  VIADD R5, R11, 0x7fe00000 ;  /* 0x7fe000000b057836 */ /* 0x000fcc0000000000 */
[----:B------:R-:W-:-:S10]  /*06c0*/  DMUL R16, R14, R4 ;  /* 0x000000040e107228 */ /* 0x000fd40000000000 */
[----:B------:R-:W-:-:S13]  /*06d0*/  FSETP.GTU.AND P0, PT, |R17|, 1.469367938527859385e-39, PT ;  /* 0x001000001100780b */ /* 0x000fda0003f0c200 */
[----:B------:R-:W-:Y:S05]  /*06e0*/  @P0 BRA `(.L_x_5) ;  /* 0x0000000000980947 */ /* 0x000fea0003800000 */
[----:B------:R-:W-:Y:S01]  /*06f0*/  DFMA R2, R14, -R2, R6 ;  /* 0x800000020e02722b */ /* 0x000fe20000000006 */
[----:B------:R-:W-:-:S09]  /*0700*/  IMAD.MOV.U32 R4, RZ, RZ, RZ ;  /* 0x000000ffff047224 */ /* 0x000fd200078e00ff */
[C---:B------:R-:W-:Y:S02]  /*0710*/  FSETP.NEU.AND P0, PT, R3.reuse, RZ, PT ;  /* 0x000000ff0300720b */ /* 0x040fe40003f0d000 */
[----:B------:R-:W-:-:S04]  /*0720*/  LOP3.LUT R9, R3, 0x80000000, R9, 0x48, !PT ;  /* 0x8000000003097812 */ /* 0x000fc800078e4809 */
[----:B------:R-:W-:-:S07]  /*0730*/  LOP3.LUT R5, R9, R5, RZ, 0xfc, !PT ;  /* 0x0000000509057212 */ /* 0x000fce00078efcff */
[----:B------:R-:W-:Y:S05]  /*0740*/  @!P0 BRA `(.L_x_5) ;  /* 0x0000000000808947 */ /* 0x000fea0003800000 */
[----:B------:R-:W-:Y:S01]  /*0750*/  IMAD.MOV R3, RZ, RZ, -R11 ;  /* 0x000000ffff037224 */ /* 0x000fe200078e0a0b */
[----:B------:R-:W-:Y:S01]  /*0760*/  DMUL.RP R4, R14, R4 ;  /* 0x000000040e047228 */ /* 0x000fe20000008000 */
[----:B------:R-:W-:Y:S01]  /*0770*/  IMAD.MOV.U32 R2, RZ, RZ, RZ ;  /* 0x000000ffff027224 */ /* 0x000fe200078e00ff */
[----:B------:R-:W-:-:S05]  /*0780*/  IADD3 R11, PT, PT, -R11, -0x43300000, RZ ;  /* 0xbcd000000b0b7810 */ /* 0x000fca0007ffe1ff */
[----:B------:R-:W-:-:S03]  /*0790*/  DFMA R2, R16, -R2, R14 ;  /* 0x800000021002722b */ /* 0x000fc6000000000e */
[----:B------:R-:W-:-:S07]  /*07a0*/  LOP3.LUT R9, R5, R9, RZ, 0x3c, !PT ;  /* 0x0000000905097212 */ /* 0x000fce00078e3cff */
[----:B------:R-:W-:-:S04]  /*07b0*/  FSETP.NEU.AND P0, PT, |R3|, R11, PT ;  /* 0x0000000b0300720b */ /* 0x000fc80003f0d200 */
[----:B------:R-:W-:Y:S02]  /*07c0*/  FSEL R16, R4, R16, !P0 ;  /* 0x0000001004107208 */ /* 0x000fe40004000000 */
[----:B------:R-:W-:Y:S01]  /*07d0*/  FSEL R17, R9, R17, !P0 ;  /* 0x0000001109117208 */ /* 0x000fe20004000000 */
[----:B------:R-:W-:Y:S06]  /*07e0*/  BRA `(.L_x_5) ;  /* 0x0000000000587947 */ /* 0x000fec0003800000 */
.L_x_4:
[----:B------:R-:W0:Y:S02]  /*07f0*/  LDC.64 R2, c[0x0][0x3a0] ;  /* 0x0000e800ff027b82 */ /* 0x000e240000000a00 */
[----:B0-----:R-:W-:-:S14]  /*0800*/  DSETP.NAN.AND P0, PT, R2, R2, PT ;  /* 0x000000020200722a */ /* 0x001fdc0003f08000 */
[----:B------:R-:W-:Y:S05]  /*0810*/  @P0 BRA `(.L_x_6) ;  /* 0x0000000000440947 */ /* 0x000fea0003800000 */
[----:B------:R-:W-:-:S14]  /*0820*/  DSETP.NAN.AND P0, PT, R8, R8, PT ;  /* 0x000000080800722a */ /* 0x000fdc0003f08000 */
[----:B------:R-:W-:Y:S05]  /*0830*/  @P0 BRA `(.L_x_7) ;  /* 0x0000000000300947 */ /* 0x000fea0003800000 */
[----:B------:R-:W-:Y:S01]  /*0840*/  ISETP.NE.AND P0, PT, R20, R21, PT ;  /* 0x000000151400720c */ /* 0x000fe20003f05270 */
[----:B------:R-:W-:Y:S02]  /*0850*/  IMAD.MOV.U32 R16, RZ, RZ, 0x0 ;  /* 0x00000000ff107424 */ /* 0x000fe400078e00ff */
[----:B------:R-:W-:-:S10]  /*0860*/  IMAD.MOV.U32 R17, RZ, RZ, -0x80000 ;  /* 0xfff80000ff117424 */ /* 0x000fd400078e00ff */
[----:B------:R-:W-:Y:S05]  /*0870*/  @!P0 BRA `(.L_x_5) ;  /* 0x0000000000348947 */ /* 0x000fea0003800000 */
[----:B------:R-:W-:Y:S02]  /*0880*/  ISETP.NE.AND P0, PT, R20, 0x7ff00000, PT ;  /* 0x7ff000001400780c */ /* 0x000fe40003f05270 */
[----:B------:R-:W-:Y:S02]  /*0890*/  LOP3.LUT R17, R9, 0x80000000, R5, 0x48, !PT ;  /* 0x8000000009117812 */ /* 0x000fe400078e4805 */
[----:B------:R-:W-:-:S13]  /*08a0*/  ISETP.EQ.OR P0, PT, R21, RZ, !P0 ;  /* 0x000000ff1500720c */ /* 0x000fda0004702670 */
[----:B------:R-:W-:Y:S01]  /*08b0*/  @P0 LOP3.LUT R2, R17, 0x7ff00000, RZ, 0xfc, !PT ;  /* 0x7ff0000011020812 */ /* 0x000fe200078efcff */
[----:B------:R-:W-:Y:S02]  /*08c0*/  @!P0 IMAD.MOV.U32 R16, RZ, RZ, RZ ;  /* 0x000000ffff108224 */ /* 0x000fe400078e00ff */
[----:B------:R-:W-:Y:S02]  /*08d0*/  @P0 IMAD.MOV.U32 R16, RZ, RZ, RZ ;  /* 0x000000ffff100224 */ /* 0x000fe400078e00ff */
[----:B------:R-:W-:Y:S01]  /*08e0*/  @P0 IMAD.MOV.U32 R17, RZ, RZ, R2 ;  /* 0x000000ffff110224 */ /* 0x000fe200078e0002 */
[----:B------:R-:W-:Y:S06]  /*08f0*/  BRA `(.L_x_5) ;  /* 0x0000000000147947 */ /* 0x000fec0003800000 */
.L_x_7:
[----:B------:R-:W-:Y:S01]  /*0900*/  LOP3.LUT R17, R9, 0x80000, RZ, 0xfc, !PT ;  /* 0x0008000009117812 */ /* 0x000fe200078efcff */
[----:B------:R-:W-:Y:S01]  /*0910*/  IMAD.MOV.U32 R16, RZ, RZ, R8 ;  /* 0x000000ffff107224 */ /* 0x000fe200078e0008 */
[----:B------:R-:W-:Y:S06]  /*0920*/  BRA `(.L_x_5) ;  /* 0x0000000000087947 */ /* 0x000fec0003800000 */
.L_x_6:
[----:B------:R-:W-:Y:S01]  /*0930*/  LOP3.LUT R17, R5, 0x80000, RZ, 0xfc, !PT ;  /* 0x0008000005117812 */ /* 0x000fe200078efcff */
[----:B------:R-:W-:-:S07]  /*0940*/  IMAD.MOV.U32 R16, RZ, RZ, R4 ;  /* 0x000000ffff107224 */ /* 0x000fce00078e0004 */
.L_x_5:
[----:B------:R-:W-:Y:S02]  /*0950*/  IMAD.MOV.U32 R13, RZ, RZ, 0x0 ;  /* 0x00000000ff0d7424 */ /* 0x000fe400078e00ff */
[----:B------:R-:W-:Y:S02]  /*0960*/  IMAD.MOV.U32 R2, RZ, RZ, R16 ;  /* 0x000000ffff027224 */ /* 0x000fe400078e0010 */
[----:B------:R-:W-:Y:S01]  /*0970*/  IMAD.MOV.U32 R3, RZ, RZ, R17 ;  /* 0x000000ffff037224 */ /* 0x000fe200078e0011 */
[----:B------:R-:W-:Y:S06]  /*0980*/  RET.REL.NODEC R12 `(_Z13white_balancePiS_iidd) ;  /* 0xfffffff40c9c7950 */ /* 0x000fec0003c3ffff */
.L_x_8:
[----:B------:R-:W-:-:S00]  /*0990*/  BRA `(.L_x_8) ;  /* 0xfffffffc00fc7947 */ /* 0x000fc0000383ffff */
[----:B------:R-:W-:-:S00]  /*09a0*/  NOP ;  /* 0x0000000000007918 */ /* 0x000fc00000000000 */
        /* <DEDUP_REMOVED lines=13> */
.L_x_9:


//--------------------- .nv.shared.reserved.0     --------------------------
	.section	.nv.shared.reserved.0,"aw",@nobits
	.weak		__nv_reservedSMEM_offset_0_alias
	.size		__nv_reservedSMEM_offset_0_alias, 0, 64
	.other		__nv_reservedSMEM_offset_0_alias,@"STO_CUDA_RESERVED_SHARED STV_DEFAULT"
__nv_reservedSMEM_offset_0_alias:
	.zero		0
	.zero		64


//--------------------- .nv.constant0._Z13white_balancePiS_iidd --------------------------
	.section	.nv.constant0._Z13white_balancePiS_iidd,"a",@progbits
	.sectionflags	@""
	.align	4
.nv.constant0._Z13white_balancePiS_iidd:
	.zero		936


//--------------------- SYMBOLS --------------------------

	.type		.nv.reservedSmem.offset0,@object
	.size		.nv.reservedSmem.offset0,0x4
